	.headerflags	@"EF_CUDA_TEXMODE_UNIFIED EF_CUDA_64BIT_ADDRESS EF_CUDA_ACCELERATORS EF_CUDA_SM90 EF_CUDA_VIRTUAL_SM(EF_CUDA_SM90)"
	.elftype	@"ET_EXEC"


//--------------------- .nv.info                  --------------------------
	.section	.nv.info,"",@"SHT_CUDA_INFO"
	.align	4


	//----- nvinfo : EIATTR_REGCOUNT
	.align		4
        /*0000*/ 	.byte	0x04, 0x2f
        /*0002*/ 	.short	(.L_1 - .L_0)
	.align		4
.L_0:
        /*0004*/ 	.word	index@(triton_poi_fused_add_clone_sigmoid_3)
        /*0008*/ 	.word	0x0000000e


	//----- nvinfo : EIATTR_MIN_STACK_SIZE
	.align		4
.L_1:
        /*000c*/ 	.byte	0x04, 0x12
        /*000e*/ 	.short	(.L_3 - .L_2)
	.align		4
.L_2:
        /*0010*/ 	.word	index@(triton_poi_fused_add_clone_sigmoid_3)
        /*0014*/ 	.word	0x00000000


	//----- nvinfo : EIATTR_FRAME_SIZE
	.align		4
.L_3:
        /*0018*/ 	.byte	0x04, 0x11
        /*001a*/ 	.short	(.L_5 - .L_4)
	.align		4
.L_4:
        /*001c*/ 	.word	index@(triton_poi_fused_add_clone_sigmoid_3)
        /*0020*/ 	.word	0x00000000


	//----- nvinfo : EIATTR_MIN_STACK_SIZE
	.align		4
.L_5:
        /*0024*/ 	.byte	0x04, 0x12
        /*0026*/ 	.short	(.L_7 - .L_6)
	.align		4
.L_6:
        /*0028*/ 	.word	index@(triton_poi_fused_add_clone_sigmoid_3)
        /*002c*/ 	.word	0x00000000
.L_7:


//--------------------- .nv.info.triton_poi_fused_add_clone_sigmoid_3 --------------------------
	.section	.nv.info.triton_poi_fused_add_clone_sigmoid_3,"",@"SHT_CUDA_INFO"
	.sectionflags	@""
	.align	4


	//----- nvinfo : EIATTR_CUDA_API_VERSION
	.align		4
        /*0000*/ 	.byte	0x04, 0x37
        /*0002*/ 	.short	(.L_9 - .L_8)
.L_8:
        /*0004*/ 	.word	0x0000007c


	//----- nvinfo : EIATTR_KPARAM_INFO
	.align		4
.L_9:
        /*0008*/ 	.byte	0x04, 0x17
        /*000a*/ 	.short	(.L_11 - .L_10)
.L_10:
        /*000c*/ 	.word	0x00000000
        /*0010*/ 	.short	0x0003
        /*0012*/ 	.short	0x0018
        /*0014*/ 	.byte	0x00, 0xf0, 0x11, 0x00


	//----- nvinfo : EIATTR_KPARAM_INFO
	.align		4
.L_11:
        /*0018*/ 	.byte	0x04, 0x17
        /*001a*/ 	.short	(.L_13 - .L_12)
.L_12:
        /*001c*/ 	.word	0x00000000
        /*0020*/ 	.short	0x0002
        /*0022*/ 	.short	0x0010
        /*0024*/ 	.byte	0x00, 0xf4, 0x21, 0x00


	//----- nvinfo : EIATTR_KPARAM_INFO
	.align		4
.L_13:
        /*0028*/ 	.byte	0x04, 0x17
        /*002a*/ 	.short	(.L_15 - .L_14)
.L_14:
        /*002c*/ 	.word	0x00000000
        /*0030*/ 	.short	0x0001
        /*0032*/ 	.short	0x0008
        /*0034*/ 	.byte	0x00, 0xf4, 0x21, 0x00


	//----- nvinfo : EIATTR_KPARAM_INFO
	.align		4
.L_15:
        /*0038*/ 	.byte	0x04, 0x17
        /*003a*/ 	.short	(.L_17 - .L_16)
.L_16:
        /*003c*/ 	.word	0x00000000
        /*0040*/ 	.short	0x0000
        /*0042*/ 	.short	0x0000
        /*0044*/ 	.byte	0x00, 0xf4, 0x21, 0x00


	//----- nvinfo : EIATTR_SPARSE_MMA_MASK
	.align		4
.L_17:
        /*0048*/ 	.byte	0x03, 0x50
        /*004a*/ 	.short	0x0000


	//----- nvinfo : EIATTR_MAXREG_COUNT
	.align		4
        /*004c*/ 	.byte	0x03, 0x1b
        /*004e*/ 	.short	0x00ff


	//----- nvinfo : EIATTR_EXIT_INSTR_OFFSETS
	.align		4
        /*0050*/ 	.byte	0x04, 0x1c
        /*0052*/ 	.short	(.L_19 - .L_18)


	//   ....[0]....
.L_18:
        /*0054*/ 	.word	0x000003d0


	//   ....[1]....
        /*0058*/ 	.word	0x000003f0


	//----- nvinfo : EIATTR_REQNTID
	.align		4
.L_19:
        /*005c*/ 	.byte	0x04, 0x10
        /*005e*/ 	.short	(.L_21 - .L_20)
.L_20:
        /*0060*/ 	.word	0x00000080
        /*0064*/ 	.word	0x00000001
        /*0068*/ 	.word	0x00000001


	//----- nvinfo : EIATTR_CBANK_PARAM_SIZE
	.align		4
.L_21:
        /*006c*/ 	.byte	0x03, 0x19
        /*006e*/ 	.short	0x001c


	//----- nvinfo : EIATTR_PARAM_CBANK
	.align		4
        /*0070*/ 	.byte	0x04, 0x0a
        /*0072*/ 	.short	(.L_23 - .L_22)
	.align		4
.L_22:
        /*0074*/ 	.word	index@(.nv.constant0.triton_poi_fused_add_clone_sigmoid_3)
        /*0078*/ 	.short	0x0210
        /*007a*/ 	.short	0x001c


	//----- nvinfo : EIATTR_SW_WAR
	.align		4
.L_23:
        /*007c*/ 	.byte	0x04, 0x36
        /*007e*/ 	.short	(.L_25 - .L_24)
.L_24:
        /*0080*/ 	.word	0x00000008
.L_25:


//--------------------- .nv.callgraph             --------------------------
	.section	.nv.callgraph,"",@"SHT_CUDA_CALLGRAPH"
	.align	4
	.sectionentsize	8
	.align		4
        /*0000*/ 	.word	0x00000000
	.align		4
        /*0004*/ 	.word	0xffffffff
	.align		4
        /*0008*/ 	.word	0x00000000
	.align		4
        /*000c*/ 	.word	0xfffffffe
	.align		4
        /*0010*/ 	.word	0x00000000
	.align		4
        /*0014*/ 	.word	0xfffffffd
	.align		4
        /*0018*/ 	.word	0x00000000
	.align		4
        /*001c*/ 	.word	0xfffffffc


//--------------------- .text.triton_poi_fused_add_clone_sigmoid_3 --------------------------
	.section	.text.triton_poi_fused_add_clone_sigmoid_3,"ax",@progbits
	.align	128
        .global         triton_poi_fused_add_clone_sigmoid_3
        .type           triton_poi_fused_add_clone_sigmoid_3,@function
        .size           triton_poi_fused_add_clone_sigmoid_3,(.L_x_1 - triton_poi_fused_add_clone_sigmoid_3)
        .other          triton_poi_fused_add_clone_sigmoid_3,@"STO_CUDA_ENTRY STV_DEFAULT"
triton_poi_fused_add_clone_sigmoid_3:
.text.triton_poi_fused_add_clone_sigmoid_3:
[----:B------:R-:W0:Y:S02]  /*0000*/  LDC R1, c[0x0][0x28] ;  /* 0x00000a00ff017b82 */ /* 0x000e240000000800 */
[----:B------:R-:W1:Y:S01]  /*0010*/  S2R R0, SR_TID.X ;  /* 0x0000000000007919 */ /* 0x000e620000002100 */
[----:B------:R-:W-:Y:S01]  /*0020*/  ULDC.64 UR4, c[0x0][0x208] ;  /* 0x0000820000047ab9 */ /* 0x000fe20000000a00 */
[----:B------:R-:W2:Y:S01]  /*0030*/  S2R R3, SR_CTAID.X ;  /* 0x0000000000037919 */ /* 0x000ea20000002500 */
[----:B-1----:R-:W-:Y:S01]  /*0040*/  IMAD.SHL.U32 R0, R0, 0x2, RZ ;  /* 0x0000000200007824 */ /* 0x002fe200078e00ff */
[----:B--2---:R-:W-:-:S04]  /*0050*/  SHF.R.S32.HI R7, RZ, 0x17, R3 ;  /* 0x00000017ff077819 */ /* 0x004fc80000011403 */
[----:B------:R-:W-:Y:S02]  /*0060*/  LOP3.LUT R0, R0, 0xfe, RZ, 0xc0, !PT ;  /* 0x000000fe00007812 */ /* 0x000fe400078ec0ff */
[----:B------:R-:W-:-:S03]  /*0070*/  SGXT R7, R7, 0x1 ;  /* 0x000000010707781a */ /* 0x000fc60000000200 */
[----:B------:R-:W-:Y:S02]  /*0080*/  IMAD R0, R3, 0x100, R0 ;  /* 0x0000010003007824 */ /* 0x000fe400078e0200 */
[----:B------:R-:W1:Y:S03]  /*0090*/  LDC.64 R2, c[0x0][0x210] ;  /* 0x00008400ff027b82 */ /* 0x000e660000000a00 */
[-C--:B------:R-:W-:Y:S02]  /*00a0*/  LEA.HI R4, R7, R0.reuse, RZ, 0x4 ;  /* 0x0000000007047211 */ /* 0x080fe400078f20ff */
[----:B------:R-:W-:Y:S02]  /*00b0*/  SHF.R.S32.HI R5, RZ, 0x1f, R0 ;  /* 0x0000001fff057819 */ /* 0x000fe40000011400 */
[----:B------:R-:W-:Y:S02]  /*00c0*/  SHF.R.S32.HI R8, RZ, 0x4, R4 ;  /* 0x00000004ff087819 */ /* 0x000fe40000011404 */
[----:B------:R-:W-:-:S02]  /*00d0*/  LEA.HI R5, R5, R0, RZ, 0x2 ;  /* 0x0000000005057211 */ /* 0x000fc400078f10ff */
[----:B------:R-:W-:Y:S02]  /*00e0*/  LEA.HI R7, R7, R0, RZ, 0x6 ;  /* 0x0000000007077211 */ /* 0x000fe400078f30ff */
[----:B------:R-:W-:Y:S02]  /*00f0*/  LEA.HI R6, R8, R8, RZ, 0x2 ;  /* 0x0000000808067211 */ /* 0x000fe400078f10ff */
[----:B------:R-:W-:Y:S02]  /*0100*/  SHF.R.S32.HI R4, RZ, 0x2, R5 ;  /* 0x00000002ff047819 */ /* 0x000fe40000011405 */
[----:B------:R-:W-:Y:S02]  /*0110*/  LOP3.LUT R9, R7, 0xffffffc0, RZ, 0xc0, !PT ;  /* 0xffffffc007097812 */ /* 0x000fe400078ec0ff */
[----:B------:R-:W-:Y:S02]  /*0120*/  LOP3.LUT R5, R5, 0xfffffffc, RZ, 0xc0, !PT ;  /* 0xfffffffc05057812 */ /* 0x000fe400078ec0ff */
[----:B------:R-:W-:-:S02]  /*0130*/  LOP3.LUT R7, R6, 0x3ffffffc, RZ, 0xc0, !PT ;  /* 0x3ffffffc06077812 */ /* 0x000fc400078ec0ff */
[----:B------:R-:W-:Y:S02]  /*0140*/  LEA.HI R6, R4, R4, RZ, 0x2 ;  /* 0x0000000404067211 */ /* 0x000fe400078f10ff */
[----:B------:R-:W-:Y:S01]  /*0150*/  IADD3 R10, R9, R0, -R5 ;  /* 0x00000000090a7210 */ /* 0x000fe20007ffe805 */
[----:B------:R-:W-:Y:S01]  /*0160*/  IMAD.IADD R7, R8, 0x1, -R7 ;  /* 0x0000000108077824 */ /* 0x000fe200078e0a07 */
[----:B------:R-:W-:Y:S02]  /*0170*/  LOP3.LUT R5, R6, 0xffffffc, RZ, 0xc0, !PT ;  /* 0x0ffffffc06057812 */ /* 0x000fe400078ec0ff */
[----:B------:R-:W-:Y:S01]  /*0180*/  ISETP.GE.AND P0, PT, R0, 0x100, PT ;  /* 0x000001000000780c */ /* 0x000fe20003f06270 */
[----:B------:R-:W-:Y:S02]  /*0190*/  IMAD R10, R7, 0x4, R10 ;  /* 0x00000004070a7824 */ /* 0x000fe400078e020a */
[----:B------:R-:W-:-:S04]  /*01a0*/  IMAD.IADD R5, R4, 0x1, -R5 ;  /* 0x0000000104057824 */ /* 0x000fc800078e0a05 */
[----:B------:R-:W-:-:S04]  /*01b0*/  IMAD R5, R5, 0x10, R10 ;  /* 0x0000001005057824 */ /* 0x000fc800078e020a */
[----:B-1----:R-:W-:Y:S01]  /*01c0*/  IMAD.WIDE R2, R5, 0x4, R2 ;  /* 0x0000000405027825 */ /* 0x002fe200078e0202 */
[----:B------:R-:W-:-:S06]  /*01d0*/  CS2R R4, SRZ ;  /* 0x0000000000047805 */ /* 0x000fcc000001ff00 */
[----:B------:R1:W2:Y:S02]  /*01e0*/  @!P0 LDG.E.64 R4, desc[UR4][R2.64] ;  /* 0x0000000402048981 */ /* 0x0002a4000c1e1b00 */
[----:B-1----:R-:W1:Y:S02]  /*01f0*/  LDC.64 R2, c[0x0][0x218] ;  /* 0x00008600ff027b82 */ /* 0x002e640000000a00 */
[----:B-1----:R-:W-:-:S04]  /*0200*/  IMAD.WIDE R2, R0, 0x4, R2 ;  /* 0x0000000400027825 */ /* 0x002fc800078e0202 */
[----:B--2---:R-:W-:Y:S01]  /*0210*/  FADD R4, RZ, -R4 ;  /* 0x80000004ff047221 */ /* 0x004fe20000000000 */
[----:B------:R-:W-:-:S03]  /*0220*/  FADD R5, RZ, -R5 ;  /* 0x80000005ff057221 */ /* 0x000fc60000000000 */
[----:B------:R-:W-:Y:S01]  /*0230*/  FMUL R4, R4, 1.4426950216293334961 ;  /* 0x3fb8aa3b04047820 */ /* 0x000fe20000400000 */
[----:B------:R-:W-:-:S04]  /*0240*/  FMUL R6, R5, 1.4426950216293334961 ;  /* 0x3fb8aa3b05067820 */ /* 0x000fc80000400000 */
[----:B------:R-:W-:Y:S02]  /*0250*/  FSETP.GEU.AND P1, PT, R4, -126, PT ;  /* 0xc2fc00000400780b */ /* 0x000fe40003f2e000 */
[----:B------:R-:W-:-:S11]  /*0260*/  FSETP.GEU.AND P2, PT, R6, -126, PT ;  /* 0xc2fc00000600780b */ /* 0x000fd60003f4e000 */
[----:B------:R-:W-:Y:S02]  /*0270*/  @!P1 FMUL R4, R4, 0.5 ;  /* 0x3f00000004049820 */ /* 0x000fe40000400000 */
[----:B------:R-:W-:Y:S02]  /*0280*/  @!P2 FMUL R6, R6, 0.5 ;  /* 0x3f0000000606a820 */ /* 0x000fe40000400000 */
[----:B------:R-:W1:Y:S08]  /*0290*/  MUFU.EX2 R5, R4 ;  /* 0x0000000400057308 */ /* 0x000e700000000800 */
[----:B------:R2:W3:Y:S01]  /*02a0*/  MUFU.EX2 R7, R6 ;  /* 0x0000000600077308 */ /* 0x0004e20000000800 */
[----:B-1----:R-:W-:Y:S01]  /*02b0*/  @!P1 FMUL R5, R5, R5 ;  /* 0x0000000505059220 */ /* 0x002fe20000400000 */
[----:B--2---:R-:W-:-:S03]  /*02c0*/  IMAD.MOV.U32 R6, RZ, RZ, 0x3e800000 ;  /* 0x3e800000ff067424 */ /* 0x004fc600078e00ff */
[----:B------:R-:W-:Y:S02]  /*02d0*/  FADD R8, R5, 1 ;  /* 0x3f80000005087421 */ /* 0x000fe40000000000 */
[----:B------:R-:W1:Y:S01]  /*02e0*/  LDC.64 R4, c[0x0][0x220] ;  /* 0x00008800ff047b82 */ /* 0x000e620000000a00 */
[----:B---3--:R-:W-:Y:S02]  /*02f0*/  @!P2 FMUL R7, R7, R7 ;  /* 0x000000070707a220 */ /* 0x008fe40000400000 */
[----:B------:R-:W-:Y:S02]  /*0300*/  FSETP.GT.AND P1, PT, R8, 8.50705917302346158658e+37, PT ;  /* 0x7e8000000800780b */ /* 0x000fe40003f24000 */
[----:B------:R-:W-:Y:S02]  /*0310*/  FADD R7, R7, 1 ;  /* 0x3f80000007077421 */ /* 0x000fe40000000000 */
[----:B------:R-:W-:-:S03]  /*0320*/  FSEL R9, R6, 1, P1 ;  /* 0x3f80000006097808 */ /* 0x000fc60000800000 */
[----:B------:R-:W-:-:S04]  /*0330*/  FSETP.GT.AND P2, PT, R7, 8.50705917302346158658e+37, PT ;  /* 0x7e8000000700780b */ /* 0x000fc80003f44000 */
[----:B------:R-:W-:Y:S02]  /*0340*/  FSEL R6, R6, 1, P2 ;  /* 0x3f80000006067808 */ /* 0x000fe40001000000 */
[----:B------:R-:W-:-:S06]  /*0350*/  @P1 FMUL R8, R8, 0.25 ;  /* 0x3e80000008081820 */ /* 0x000fcc0000400000 */
[----:B------:R-:W2:Y:S01]  /*0360*/  MUFU.RCP R8, R8 ;  /* 0x0000000800087308 */ /* 0x000ea20000001000 */
[----:B------:R-:W-:Y:S01]  /*0370*/  @P2 FMUL R7, R7, 0.25 ;  /* 0x3e80000007072820 */ /* 0x000fe20000400000 */
[----:B-1----:R-:W-:-:S06]  /*0380*/  IMAD.WIDE R4, R0, 0x4, R4 ;  /* 0x0000000400047825 */ /* 0x002fcc00078e0204 */
[----:B------:R-:W1:Y:S01]  /*0390*/  MUFU.RCP R7, R7 ;  /* 0x0000000700077308 */ /* 0x000e620000001000 */
[----:B--2---:R-:W-:Y:S01]  /*03a0*/  FFMA R10, R8, R9, 9.9999999747524270788e-07 ;  /* 0x358637bd080a7423 */ /* 0x004fe20000000009 */
[----:B-1----:R-:W-:-:S05]  /*03b0*/  FFMA R11, R7, R6, 9.9999999747524270788e-07 ;  /* 0x358637bd070b7423 */ /* 0x002fca0000000006 */
[----:B------:R1:W-:Y:S01]  /*03c0*/  @!P0 STG.E.64 desc[UR4][R2.64], R10 ;  /* 0x0000000a02008986 */ /* 0x0003e2000c101b04 */
[----:B------:R-:W-:Y:S05]  /*03d0*/  @P0 EXIT ;  /* 0x000000000000094d */ /* 0x000fea0003800000 */
[----:B------:R-:W-:Y:S01]  /*03e0*/  STG.E.64 desc[UR4][R4.64], R10 ;  /* 0x0000000a04007986 */ /* 0x000fe2000c101b04 */
[----:B------:R-:W-:Y:S05]  /*03f0*/  EXIT ;  /* 0x000000000000794d */ /* 0x000fea0003800000 */
.L_x_0:
[----:B------:R-:W-:-:S00]  /*0400*/  BRA `(.L_x_0) ;  /* 0xfffffffc00fc7947 */ /* 0x000fc0000383ffff */
[----:B------:R-:W-:-:S00]  /*0410*/  NOP ;  /* 0x0000000000007918 */ /* 0x000fc00000000000 */
        /* <DEDUP_REMOVED lines=14> */
.L_x_1:


//--------------------- .nv.constant0.triton_poi_fused_add_clone_sigmoid_3 --------------------------
	.section	.nv.constant0.triton_poi_fused_add_clone_sigmoid_3,"a",@progbits
	.sectionflags	@""
	.align	4
.nv.constant0.triton_poi_fused_add_clone_sigmoid_3:
	.zero		556
